//
// Generated by NVIDIA NVVM Compiler
//
// Compiler Build ID: CL-36424714
// Cuda compilation tools, release 13.0, V13.0.88
// Based on NVVM 20.0.0
//

.version 9.0
.target sm_100
.address_size 64

	// .globl	_Z3sumPii

.visible .entry _Z3sumPii(
	.param .u64 .ptr .align 1 _Z3sumPii_param_0,
	.param .u32 _Z3sumPii_param_1
)
{
	.reg .pred 	%p<7>;
	.reg .b32 	%r<46>;
	.reg .b64 	%rd<17>;

	ld.param.u64 	%rd6, [_Z3sumPii_param_0];
	ld.param.u32 	%r18, [_Z3sumPii_param_1];
	cvta.to.global.u64 	%rd1, %rd6;
	mov.u32 	%r43, %tid.x;
	mov.u32 	%r2, %ntid.x;
	setp.ge.s32 	%p1, %r43, %r18;
	@%p1 bra 	$L__BB0_6;
	ld.global.u32 	%r42, [%rd1];
	add.s32 	%r19, %r43, %r2;
	max.u32 	%r20, %r18, %r19;
	setp.lt.u32 	%p2, %r19, %r18;
	selp.u32 	%r21, 1, 0, %p2;
	add.s32 	%r22, %r19, %r21;
	sub.s32 	%r23, %r20, %r22;
	div.u32 	%r24, %r23, %r2;
	add.s32 	%r4, %r24, %r21;
	and.b32  	%r25, %r4, 3;
	setp.eq.s32 	%p3, %r25, 3;
	@%p3 bra 	$L__BB0_4;
	mul.wide.u32 	%rd7, %r43, 4;
	add.s64 	%rd16, %rd1, %rd7;
	mul.wide.u32 	%rd3, %r2, 4;
	add.s32 	%r26, %r4, 1;
	and.b32  	%r27, %r26, 3;
	neg.s32 	%r39, %r27;
$L__BB0_3:
	.pragma "nounroll";
	ld.global.u32 	%r28, [%rd16];
	add.s32 	%r42, %r42, %r28;
	st.global.u32 	[%rd1], %r42;
	add.s32 	%r43, %r43, %r2;
	add.s64 	%rd16, %rd16, %rd3;
	add.s32 	%r39, %r39, 1;
	setp.ne.s32 	%p4, %r39, 0;
	@%p4 bra 	$L__BB0_3;
$L__BB0_4:
	setp.lt.u32 	%p5, %r4, 3;
	@%p5 bra 	$L__BB0_6;
$L__BB0_5:
	mul.wide.u32 	%rd8, %r43, 4;
	add.s64 	%rd9, %rd1, %rd8;
	ld.global.u32 	%r29, [%rd9];
	add.s32 	%r30, %r42, %r29;
	add.s32 	%r31, %r43, %r2;
	mul.wide.u32 	%rd10, %r31, 4;
	add.s64 	%rd11, %rd1, %rd10;
	ld.global.u32 	%r32, [%rd11];
	add.s32 	%r33, %r30, %r32;
	add.s32 	%r34, %r31, %r2;
	mul.wide.u32 	%rd12, %r34, 4;
	add.s64 	%rd13, %rd1, %rd12;
	ld.global.u32 	%r35, [%rd13];
	add.s32 	%r36, %r33, %r35;
	add.s32 	%r37, %r34, %r2;
	mul.wide.u32 	%rd14, %r37, 4;
	add.s64 	%rd15, %rd1, %rd14;
	ld.global.u32 	%r38, [%rd15];
	add.s32 	%r42, %r36, %r38;
	st.global.u32 	[%rd1], %r42;
	add.s32 	%r43, %r37, %r2;
	setp.lt.s32 	%p6, %r43, %r18;
	@%p6 bra 	$L__BB0_5;
$L__BB0_6:
	ret;

}


// ===== COMPILED SASS (sm_100) =====

	.target	sm_100

	.elftype	@"ET_EXEC"


//--------------------- .note.nv.tkinfo           --------------------------
	.section	.note.nv.tkinfo,"",@"SHT_NOTE"
	.sectionflags	@"SHF_NOTE_NV_TKINFO"
	.tkinfo
        /*0018*/ 	.word	0x00000002
        /*0030*/ 	.string	""
        /*0030*/ 	.string	"ptxas"
        /*0030*/ 	.string	"Cuda compilation tools, release 13.0, V13.0.88"
        /*0030*/ 	.string	"Build cuda_13.0.r13.0/compiler.36424714_0"
        /*0030*/ 	.string	"-arch sm_100 -m 64 "



//--------------------- .note.nv.cuinfo           --------------------------
	.section	.note.nv.cuinfo,"",@"SHT_NOTE"
	.sectionflags	@"SHF_NOTE_NV_CUINFO"
        /*0018*/ 	.short	0x0002
        /*001a*/ 	.short	0x0064
        /*001c*/ 	.short	0x0082
	.zero		2


//--------------------- .nv.info                  --------------------------
	.section	.nv.info,"",@"SHT_CUDA_INFO"
	.align	4


	//----- nvinfo : EIATTR_REGCOUNT
	.align		4
        /*0000*/ 	.byte	0x04, 0x2f
        /*0002*/ 	.short	(.L_1 - .L_0)
	.align		4
.L_0:
        /*0004*/ 	.word	index@(_Z3sumPii)
        /*0008*/ 	.word	0x00000014


	//----- nvinfo : EIATTR_FRAME_SIZE
	.align		4
.L_1:
        /*000c*/ 	.byte	0x04, 0x11
        /*000e*/ 	.short	(.L_3 - .L_2)
	.align		4
.L_2:
        /*0010*/ 	.word	index@(_Z3sumPii)
        /*0014*/ 	.word	0x00000000


	//----- nvinfo : EIATTR_MIN_STACK_SIZE
	.align		4
.L_3:
        /*0018*/ 	.byte	0x04, 0x12
        /*001a*/ 	.short	(.L_5 - .L_4)
	.align		4
.L_4:
        /*001c*/ 	.word	index@(_Z3sumPii)
        /*0020*/ 	.word	0x00000000
.L_5:


//--------------------- .nv.compat                --------------------------
	.section	.nv.compat,"",@"SHT_CUDA_COMPAT_INFO"
	.align	4
        /*0000*/ 	.byte	0x02, 0x09, 0x00, 0x00, 0x02, 0x02, 0x01, 0x00, 0x02, 0x05, 0x05, 0x00, 0x03, 0x07, 0x01, 0x01
        /*0010*/ 	.byte	0x02, 0x03, 0x00, 0x00, 0x02, 0x06, 0x01, 0x00, 0x04, 0x0b, 0x08, 0x00, 0x09, 0x00, 0x00, 0x00
        /*0020*/ 	.byte	0x00, 0x00, 0x00, 0x00


//--------------------- .nv.info._Z3sumPii        --------------------------
	.section	.nv.info._Z3sumPii,"",@"SHT_CUDA_INFO"
	.sectionflags	@""
	.align	4


	//----- nvinfo : EIATTR_CUDA_API_VERSION
	.align		4
        /*0000*/ 	.byte	0x04, 0x37
        /*0002*/ 	.short	(.L_7 - .L_6)
.L_6:
        /*0004*/ 	.word	0x00000082


	//----- nvinfo : EIATTR_KPARAM_INFO
	.align		4
.L_7:
        /*0008*/ 	.byte	0x04, 0x17
        /*000a*/ 	.short	(.L_9 - .L_8)
.L_8:
        /*000c*/ 	.word	0x00000000
        /*0010*/ 	.short	0x0001
        /*0012*/ 	.short	0x0008
        /*0014*/ 	.byte	0x00, 0xf0, 0x11, 0x00


	//----- nvinfo : EIATTR_KPARAM_INFO
	.align		4
.L_9:
        /*0018*/ 	.byte	0x04, 0x17
        /*001a*/ 	.short	(.L_11 - .L_10)
.L_10:
        /*001c*/ 	.word	0x00000000
        /*0020*/ 	.short	0x0000
        /*0022*/ 	.short	0x0000
        /*0024*/ 	.byte	0x00, 0xf5, 0x21, 0x00


	//----- nvinfo : EIATTR_SPARSE_MMA_MASK
	.align		4
.L_11:
        /*0028*/ 	.byte	0x03, 0x50
        /*002a*/ 	.short	0x0000


	//----- nvinfo : EIATTR_MAXREG_COUNT
	.align		4
        /*002c*/ 	.byte	0x03, 0x1b
        /*002e*/ 	.short	0x00ff


	//----- nvinfo : EIATTR_MERCURY_ISA_VERSION
	.align		4
        /*0030*/ 	.byte	0x03, 0x5f
        /*0032*/ 	.short	0x0101


	//----- nvinfo : EIATTR_VRC_CTA_INIT_COUNT
	.align		4
        /*0034*/ 	.byte	0x02, 0x4a
	.zero		1
	.zero		1


	//----- nvinfo : EIATTR_EXIT_INSTR_OFFSETS
	.align		4
        /*0038*/ 	.byte	0x04, 0x1c
        /*003a*/ 	.short	(.L_13 - .L_12)


	//   ....[0]....
.L_12:
        /*003c*/ 	.word	0x00000040


	//   ....[1]....
        /*0040*/ 	.word	0x00000350


	//   ....[2]....
        /*0044*/ 	.word	0x00000470


	//----- nvinfo : EIATTR_CRS_STACK_SIZE
	.align		4
.L_13:
        /*0048*/ 	.byte	0x04, 0x1e
        /*004a*/ 	.short	(.L_15 - .L_14)
.L_14:
        /*004c*/ 	.word	0x00000000


	//----- nvinfo : EIATTR_CBANK_PARAM_SIZE
	.align		4
.L_15:
        /*0050*/ 	.byte	0x03, 0x19
        /*0052*/ 	.short	0x000c


	//----- nvinfo : EIATTR_PARAM_CBANK
	.align		4
        /*0054*/ 	.byte	0x04, 0x0a
        /*0056*/ 	.short	(.L_17 - .L_16)
	.align		4
.L_16:
        /*0058*/ 	.word	index@(.nv.constant0._Z3sumPii)
        /*005c*/ 	.short	0x0380
        /*005e*/ 	.short	0x000c


	//----- nvinfo : EIATTR_SW_WAR
	.align		4
.L_17:
        /*0060*/ 	.byte	0x04, 0x36
        /*0062*/ 	.short	(.L_19 - .L_18)
.L_18:
        /*0064*/ 	.word	0x00000008
.L_19:


//--------------------- .nv.callgraph             --------------------------
	.section	.nv.callgraph,"",@"SHT_CUDA_CALLGRAPH"
	.align	4
	.sectionentsize	8
	.align		4
        /*0000*/ 	.word	0x00000000
	.align		4
        /*0004*/ 	.word	0xffffffff
	.align		4
        /*0008*/ 	.word	0x00000000
	.align		4
        /*000c*/ 	.word	0xfffffffe
	.align		4
        /*0010*/ 	.word	0x00000000
	.align		4
        /*0014*/ 	.word	0xfffffffd
	.align		4
        /*0018*/ 	.word	0x00000000
	.align		4
        /*001c*/ 	.word	0xfffffffc


//--------------------- .text._Z3sumPii           --------------------------
	.section	.text._Z3sumPii,"ax",@progbits
	.align	128
        .global         _Z3sumPii
        .type           _Z3sumPii,@function
        .size           _Z3sumPii,(.L_x_5 - _Z3sumPii)
        .other          _Z3sumPii,@"STO_CUDA_ENTRY STV_DEFAULT"
_Z3sumPii:
.text._Z3sumPii:
[----:B------:R-:W-:Y:S01]  /*0000*/  LDC R1, c[0x0][0x37c] ;  /* 0x0000df00ff017b82 */ /* 0x000fe20000000800 */
[----:B------:R-:W0:Y:S01]  /*0010*/  S2R R9, SR_TID.X ;  /* 0x0000000000097919 */ /* 0x000e220000002100 */
[----:B------:R-:W0:Y:S02]  /*0020*/  LDCU UR6, c[0x0][0x388] ;  /* 0x00007100ff0677ac */ /* 0x000e240008000800 */
[----:B0-----:R-:W-:-:S13]  /*0030*/  ISETP.GE.AND P0, PT, R9, UR6, PT ;  /* 0x0000000609007c0c */ /* 0x001fda000bf06270 */
[----:B------:R-:W-:Y:S05]  /*0040*/  @P0 EXIT ;  /* 0x000000000000094d */ /* 0x000fea0003800000 */
[----:B------:R-:W0:Y:S01]  /*0050*/  LDC.64 R2, c[0x0][0x380] ;  /* 0x0000e000ff027b82 */ /* 0x000e220000000a00 */
[----:B------:R-:W0:Y:S02]  /*0060*/  LDCU.64 UR4, c[0x0][0x358] ;  /* 0x00006b00ff0477ac */ /* 0x000e240008000a00 */
[----:B0-----:R0:W5:Y:S05]  /*0070*/  LDG.E R5, desc[UR4][R2.64] ;  /* 0x0000000402057981 */ /* 0x00116a000c1e1900 */
[----:B------:R-:W1:Y:S01]  /*0080*/  LDC R0, c[0x0][0x360] ;  /* 0x0000d800ff007b82 */ /* 0x000e620000000800 */
[----:B------:R-:W-:Y:S01]  /*0090*/  BSSY.RECONVERGENT B0, `(.L_x_0) ;  /* 0x000002b000007945 */ /* 0x000fe20003800200 */
[----:B-1----:R-:W1:Y:S01]  /*00a0*/  I2F.U32.RP R10, R0 ;  /* 0x00000000000a7306 */ /* 0x002e620000209000 */
[----:B------:R-:W-:-:S02]  /*00b0*/  IADD3 R4, PT, PT, R9, R0, RZ ;  /* 0x0000000009047210 */ /* 0x000fc40007ffe0ff */
[----:B------:R-:W-:Y:S02]  /*00c0*/  ISETP.NE.U32.AND P2, PT, R0, RZ, PT ;  /* 0x000000ff0000720c */ /* 0x000fe40003f45070 */
[C---:B------:R-:W-:Y:S02]  /*00d0*/  ISETP.GE.U32.AND P0, PT, R4.reuse, UR6, PT ;  /* 0x0000000604007c0c */ /* 0x040fe4000bf06070 */
[----:B------:R-:W-:Y:S02]  /*00e0*/  VIMNMX.U32 R11, PT, PT, R4, UR6, !PT ;  /* 0x00000006040b7c48 */ /* 0x000fe4000ffe0000 */
[----:B------:R-:W-:-:S04]  /*00f0*/  SEL R8, RZ, 0x1, P0 ;  /* 0x00000001ff087807 */ /* 0x000fc80000000000 */
[----:B------:R-:W-:Y:S01]  /*0100*/  IADD3 R11, PT, PT, R11, -R4, -R8 ;  /* 0x800000040b0b7210 */ /* 0x000fe20007ffe808 */
[----:B-1----:R-:W1:Y:S02]  /*0110*/  MUFU.RCP R10, R10 ;  /* 0x0000000a000a7308 */ /* 0x002e640000001000 */
[----:B-1----:R-:W-:-:S06]  /*0120*/  VIADD R6, R10, 0xffffffe ;  /* 0x0ffffffe0a067836 */ /* 0x002fcc0000000000 */
[----:B------:R1:W2:Y:S02]  /*0130*/  F2I.FTZ.U32.TRUNC.NTZ R7, R6 ;  /* 0x0000000600077305 */ /* 0x0002a4000021f000 */
[----:B-1----:R-:W-:Y:S02]  /*0140*/  IMAD.MOV.U32 R6, RZ, RZ, RZ ;  /* 0x000000ffff067224 */ /* 0x002fe400078e00ff */
[----:B--2---:R-:W-:-:S04]  /*0150*/  IMAD.MOV R13, RZ, RZ, -R7 ;  /* 0x000000ffff0d7224 */ /* 0x004fc800078e0a07 */
[----:B------:R-:W-:-:S04]  /*0160*/  IMAD R13, R13, R0, RZ ;  /* 0x000000000d0d7224 */ /* 0x000fc800078e02ff */
[----:B------:R-:W-:Y:S02]  /*0170*/  IMAD.HI.U32 R10, R7, R13, R6 ;  /* 0x0000000d070a7227 */ /* 0x000fe400078e0006 */
[----:B------:R-:W1:Y:S04]  /*0180*/  LDC.64 R6, c[0x0][0x380] ;  /* 0x0000e000ff067b82 */ /* 0x000e680000000a00 */
[----:B------:R-:W-:-:S04]  /*0190*/  IMAD.HI.U32 R13, R10, R11, RZ ;  /* 0x0000000b0a0d7227 */ /* 0x000fc800078e00ff */
[----:B------:R-:W-:-:S04]  /*01a0*/  IMAD.MOV R4, RZ, RZ, -R13 ;  /* 0x000000ffff047224 */ /* 0x000fc800078e0a0d */
[----:B------:R-:W-:-:S05]  /*01b0*/  IMAD R11, R0, R4, R11 ;  /* 0x00000004000b7224 */ /* 0x000fca00078e020b */
[----:B------:R-:W-:-:S13]  /*01c0*/  ISETP.GE.U32.AND P0, PT, R11, R0, PT ;  /* 0x000000000b00720c */ /* 0x000fda0003f06070 */
[----:B------:R-:W-:Y:S01]  /*01d0*/  @P0 IADD3 R11, PT, PT, R11, -R0, RZ ;  /* 0x800000000b0b0210 */ /* 0x000fe20007ffe0ff */
[----:B------:R-:W-:-:S03]  /*01e0*/  @P0 VIADD R13, R13, 0x1 ;  /* 0x000000010d0d0836 */ /* 0x000fc60000000000 */
[----:B------:R-:W-:-:S13]  /*01f0*/  ISETP.GE.U32.AND P1, PT, R11, R0, PT ;  /* 0x000000000b00720c */ /* 0x000fda0003f26070 */
[----:B------:R-:W-:Y:S01]  /*0200*/  @P1 VIADD R13, R13, 0x1 ;  /* 0x000000010d0d1836 */ /* 0x000fe20000000000 */
[----:B------:R-:W-:-:S04]  /*0210*/  @!P2 LOP3.LUT R13, RZ, R0, RZ, 0x33, !PT ;  /* 0x00000000ff0da212 */ /* 0x000fc800078e33ff */
[----:B------:R-:W-:-:S04]  /*0220*/  IADD3 R4, PT, PT, R8, R13, RZ ;  /* 0x0000000d08047210 */ /* 0x000fc80007ffe0ff */
[C---:B------:R-:W-:Y:S02]  /*0230*/  LOP3.LUT R8, R4.reuse, 0x3, RZ, 0xc0, !PT ;  /* 0x0000000304087812 */ /* 0x040fe400078ec0ff */
[----:B------:R-:W-:Y:S02]  /*0240*/  ISETP.GE.U32.AND P1, PT, R4, 0x3, PT ;  /* 0x000000030400780c */ /* 0x000fe40003f26070 */
[----:B------:R-:W-:-:S13]  /*0250*/  ISETP.NE.AND P0, PT, R8, 0x3, PT ;  /* 0x000000030800780c */ /* 0x000fda0003f05270 */
[----:B01----:R-:W-:Y:S05]  /*0260*/  @!P0 BRA `(.L_x_1) ;  /* 0x0000000000348947 */ /* 0x003fea0003800000 */
[----:B------:R-:W0:Y:S01]  /*0270*/  LDC.64 R10, c[0x0][0x380] ;  /* 0x0000e000ff0a7b82 */ /* 0x000e220000000a00 */
[----:B------:R-:W-:-:S05]  /*0280*/  VIADD R4, R4, 0x1 ;  /* 0x0000000104047836 */ /* 0x000fca0000000000 */
[----:B------:R-:W-:-:S05]  /*0290*/  LOP3.LUT R4, R4, 0x3, RZ, 0xc0, !PT ;  /* 0x0000000304047812 */ /* 0x000fca00078ec0ff */
[----:B------:R-:W-:Y:S02]  /*02a0*/  IMAD.MOV R4, RZ, RZ, -R4 ;  /* 0x000000ffff047224 */ /* 0x000fe400078e0a04 */
[----:B0-----:R-:W-:-:S07]  /*02b0*/  IMAD.WIDE.U32 R10, R9, 0x4, R10 ;  /* 0x00000004090a7825 */ /* 0x001fce00078e000a */
.L_x_2:
[----:B0-----:R0:W2:Y:S01]  /*02c0*/  LDG.E R8, desc[UR4][R10.64] ;  /* 0x000000040a087981 */ /* 0x0010a2000c1e1900 */
[----:B------:R-:W-:Y:S01]  /*02d0*/  VIADD R4, R4, 0x1 ;  /* 0x0000000104047836 */ /* 0x000fe20000000000 */
[----:B------:R-:W-:-:S04]  /*02e0*/  IADD3 R9, PT, PT, R0, R9, RZ ;  /* 0x0000000900097210 */ /* 0x000fc80007ffe0ff */
[----:B------:R-:W-:Y:S01]  /*02f0*/  ISETP.NE.AND P0, PT, R4, RZ, PT ;  /* 0x000000ff0400720c */ /* 0x000fe20003f05270 */
[----:B0-----:R-:W-:Y:S01]  /*0300*/  IMAD.WIDE.U32 R10, R0, 0x4, R10 ;  /* 0x00000004000a7825 */ /* 0x001fe200078e000a */
[----:B--2--5:R-:W-:-:S05]  /*0310*/  IADD3 R5, PT, PT, R8, R5, RZ ;  /* 0x0000000508057210 */ /* 0x024fca0007ffe0ff */
[----:B------:R0:W-:Y:S06]  /*0320*/  STG.E desc[UR4][R2.64], R5 ;  /* 0x0000000502007986 */ /* 0x0001ec000c101904 */
[----:B------:R-:W-:Y:S05]  /*0330*/  @P0 BRA `(.L_x_2) ;  /* 0xfffffffc00e00947 */ /* 0x000fea000383ffff */
.L_x_1:
[----:B------:R-:W-:Y:S05]  /*0340*/  BSYNC.RECONVERGENT B0 ;  /* 0x0000000000007941 */ /* 0x000fea0003800200 */
.L_x_0:
[----:B------:R-:W-:Y:S05]  /*0350*/  @!P1 EXIT ;  /* 0x000000000000994d */ /* 0x000fea0003800000 */
.L_x_3:
[----:B------:R-:W-:Y:S02]  /*0360*/  IMAD.IADD R13, R0, 0x1, R9 ;  /* 0x00000001000d7824 */ /* 0x000fe400078e0209 */
[----:B------:R-:W-:-:S03]  /*0370*/  IMAD.WIDE.U32 R10, R9, 0x4, R6 ;  /* 0x00000004090a7825 */ /* 0x000fc600078e0006 */
[C---:B------:R-:W-:Y:S01]  /*0380*/  IADD3 R15, PT, PT, R13.reuse, R0, RZ ;  /* 0x000000000d0f7210 */ /* 0x040fe20007ffe0ff */
[----:B------:R-:W-:Y:S02]  /*0390*/  IMAD.WIDE.U32 R12, R13, 0x4, R6 ;  /* 0x000000040d0c7825 */ /* 0x000fe400078e0006 */
[----:B------:R-:W0:Y:S02]  /*03a0*/  LDG.E R10, desc[UR4][R10.64] ;  /* 0x000000040a0a7981 */ /* 0x000e24000c1e1900 */
[C---:B------:R-:W-:Y:S02]  /*03b0*/  IMAD.IADD R9, R15.reuse, 0x1, R0 ;  /* 0x000000010f097824 */ /* 0x040fe400078e0200 */
[--C-:B------:R-:W-:Y:S01]  /*03c0*/  IMAD.WIDE.U32 R14, R15, 0x4, R6.reuse ;  /* 0x000000040f0e7825 */ /* 0x100fe200078e0006 */
[----:B------:R-:W0:Y:S03]  /*03d0*/  LDG.E R12, desc[UR4][R12.64] ;  /* 0x000000040c0c7981 */ /* 0x000e26000c1e1900 */
[----:B------:R-:W-:-:S02]  /*03e0*/  IMAD.WIDE.U32 R16, R9, 0x4, R6 ;  /* 0x0000000409107825 */ /* 0x000fc400078e0006 */
[----:B------:R-:W2:Y:S04]  /*03f0*/  LDG.E R14, desc[UR4][R14.64] ;  /* 0x000000040e0e7981 */ /* 0x000ea8000c1e1900 */
[----:B------:R-:W2:Y:S01]  /*0400*/  LDG.E R16, desc[UR4][R16.64] ;  /* 0x0000000410107981 */ /* 0x000ea2000c1e1900 */
[----:B------:R-:W-:-:S04]  /*0410*/  IADD3 R9, PT, PT, R9, R0, RZ ;  /* 0x0000000009097210 */ /* 0x000fc80007ffe0ff */
[----:B------:R-:W-:Y:S02]  /*0420*/  ISETP.GE.AND P0, PT, R9, UR6, PT ;  /* 0x0000000609007c0c */ /* 0x000fe4000bf06270 */
[----:B01---5:R-:W-:-:S04]  /*0430*/  IADD3 R5, PT, PT, R12, R5, R10 ;  /* 0x000000050c057210 */ /* 0x023fc80007ffe00a */
[----:B--2---:R-:W-:-:S05]  /*0440*/  IADD3 R5, PT, PT, R16, R5, R14 ;  /* 0x0000000510057210 */ /* 0x004fca0007ffe00e */
[----:B------:R1:W-:Y:S02]  /*0450*/  STG.E desc[UR4][R2.64], R5 ;  /* 0x0000000502007986 */ /* 0x0003e4000c101904 */
[----:B------:R-:W-:Y:S05]  /*0460*/  @!P0 BRA `(.L_x_3) ;  /* 0xfffffffc00bc8947 */ /* 0x000fea000383ffff */
[----:B------:R-:W-:Y:S05]  /*0470*/  EXIT ;  /* 0x000000000000794d */ /* 0x000fea0003800000 */
.L_x_4:
[----:B------:R-:W-:-:S00]  /*0480*/  BRA `(.L_x_4) ;  /* 0xfffffffc00fc7947 */ /* 0x000fc0000383ffff */
[----:B------:R-:W-:-:S00]  /*0490*/  NOP ;  /* 0x0000000000007918 */ /* 0x000fc00000000000 */
        /* <DEDUP_REMOVED lines=14> */
.L_x_5:


//--------------------- .nv.shared.reserved.0     --------------------------
	.section	.nv.shared.reserved.0,"aw",@nobits
	.weak		__nv_reservedSMEM_offset_0_alias
	.size		__nv_reservedSMEM_offset_0_alias, 0, 64
	.other		__nv_reservedSMEM_offset_0_alias,@"STO_CUDA_RESERVED_SHARED STV_DEFAULT"
__nv_reservedSMEM_offset_0_alias:
	.zero		0
	.zero		64


//--------------------- .nv.constant0._Z3sumPii   --------------------------
	.section	.nv.constant0._Z3sumPii,"a",@progbits
	.sectionflags	@""
	.align	4
.nv.constant0._Z3sumPii:
	.zero		908


//--------------------- SYMBOLS --------------------------

	.type		.nv.reservedSmem.offset0,@object
	.size		.nv.reservedSmem.offset0,0x4
